//
// Generated by NVIDIA NVVM Compiler
//
// Compiler Build ID: CL-36424714
// Cuda compilation tools, release 13.0, V13.0.88
// Based on NVVM 20.0.0
//

.version 9.0
.target sm_100
.address_size 64

	// .globl	_Z17voxel_hash_kernelPK9PointXYZIPjifi

.visible .entry _Z17voxel_hash_kernelPK9PointXYZIPjifi(
	.param .u64 .ptr .align 1 _Z17voxel_hash_kernelPK9PointXYZIPjifi_param_0,
	.param .u64 .ptr .align 1 _Z17voxel_hash_kernelPK9PointXYZIPjifi_param_1,
	.param .u32 _Z17voxel_hash_kernelPK9PointXYZIPjifi_param_2,
	.param .f32 _Z17voxel_hash_kernelPK9PointXYZIPjifi_param_3,
	.param .u32 _Z17voxel_hash_kernelPK9PointXYZIPjifi_param_4
)
{
	.reg .pred 	%p<2>;
	.reg .b32 	%r<12>;
	.reg .b32 	%f<11>;
	.reg .b64 	%rd<9>;

	ld.param.u64 	%rd1, [_Z17voxel_hash_kernelPK9PointXYZIPjifi_param_0];
	ld.param.u64 	%rd2, [_Z17voxel_hash_kernelPK9PointXYZIPjifi_param_1];
	ld.param.u32 	%r2, [_Z17voxel_hash_kernelPK9PointXYZIPjifi_param_2];
	ld.param.f32 	%f1, [_Z17voxel_hash_kernelPK9PointXYZIPjifi_param_3];
	mov.u32 	%r3, %ctaid.x;
	mov.u32 	%r4, %ntid.x;
	mov.u32 	%r5, %tid.x;
	mad.lo.s32 	%r1, %r3, %r4, %r5;
	setp.ge.s32 	%p1, %r1, %r2;
	@%p1 bra 	$L__BB0_2;
	cvta.to.global.u64 	%rd3, %rd1;
	cvta.to.global.u64 	%rd4, %rd2;
	mul.wide.s32 	%rd5, %r1, 16;
	add.s64 	%rd6, %rd3, %rd5;
	ld.global.nc.f32 	%f2, [%rd6];
	ld.global.nc.f32 	%f3, [%rd6+4];
	ld.global.nc.f32 	%f4, [%rd6+8];
	div.rn.f32 	%f5, %f2, %f1;
	cvt.rmi.f32.f32 	%f6, %f5;
	cvt.rzi.s32.f32 	%r6, %f6;
	div.rn.f32 	%f7, %f3, %f1;
	cvt.rmi.f32.f32 	%f8, %f7;
	cvt.rzi.s32.f32 	%r7, %f8;
	div.rn.f32 	%f9, %f4, %f1;
	cvt.rmi.f32.f32 	%f10, %f9;
	cvt.rzi.s32.f32 	%r8, %f10;
	mul.lo.s32 	%r9, %r6, 1000000;
	mad.lo.s32 	%r10, %r7, 1000, %r9;
	add.s32 	%r11, %r10, %r8;
	mul.wide.s32 	%rd7, %r1, 4;
	add.s64 	%rd8, %rd4, %rd7;
	st.global.u32 	[%rd8], %r11;
$L__BB0_2:
	ret;

}


// ===== COMPILED SASS (sm_100) =====

	.target	sm_100

	.elftype	@"ET_EXEC"


//--------------------- .note.nv.tkinfo           --------------------------
	.section	.note.nv.tkinfo,"",@"SHT_NOTE"
	.sectionflags	@"SHF_NOTE_NV_TKINFO"
	.tkinfo
        /*0018*/ 	.word	0x00000002
        /*0030*/ 	.string	""
        /*0030*/ 	.string	"ptxas"
        /*0030*/ 	.string	"Cuda compilation tools, release 13.0, V13.0.88"
        /*0030*/ 	.string	"Build cuda_13.0.r13.0/compiler.36424714_0"
        /*0030*/ 	.string	"-arch sm_100 -m 64 "



//--------------------- .note.nv.cuinfo           --------------------------
	.section	.note.nv.cuinfo,"",@"SHT_NOTE"
	.sectionflags	@"SHF_NOTE_NV_CUINFO"
        /*0018*/ 	.short	0x0002
        /*001a*/ 	.short	0x0064
        /*001c*/ 	.short	0x0082
	.zero		2


//--------------------- .nv.info                  --------------------------
	.section	.nv.info,"",@"SHT_CUDA_INFO"
	.align	4


	//----- nvinfo : EIATTR_REGCOUNT
	.align		4
        /*0000*/ 	.byte	0x04, 0x2f
        /*0002*/ 	.short	(.L_1 - .L_0)
	.align		4
.L_0:
        /*0004*/ 	.word	index@(_Z17voxel_hash_kernelPK9PointXYZIPjifi)
        /*0008*/ 	.word	0x00000014


	//----- nvinfo : EIATTR_FRAME_SIZE
	.align		4
.L_1:
        /*000c*/ 	.byte	0x04, 0x11
        /*000e*/ 	.short	(.L_3 - .L_2)
	.align		4
.L_2:
        /*0010*/ 	.word	index@($__internal_0_$__cuda_sm3x_div_rn_noftz_f32_slowpath)
        /*0014*/ 	.word	0x00000000


	//----- nvinfo : EIATTR_FRAME_SIZE
	.align		4
.L_3:
        /*0018*/ 	.byte	0x04, 0x11
        /*001a*/ 	.short	(.L_5 - .L_4)
	.align		4
.L_4:
        /*001c*/ 	.word	index@(_Z17voxel_hash_kernelPK9PointXYZIPjifi)
        /*0020*/ 	.word	0x00000000


	//----- nvinfo : EIATTR_MIN_STACK_SIZE
	.align		4
.L_5:
        /*0024*/ 	.byte	0x04, 0x12
        /*0026*/ 	.short	(.L_7 - .L_6)
	.align		4
.L_6:
        /*0028*/ 	.word	index@(_Z17voxel_hash_kernelPK9PointXYZIPjifi)
        /*002c*/ 	.word	0x00000000
.L_7:


//--------------------- .nv.compat                --------------------------
	.section	.nv.compat,"",@"SHT_CUDA_COMPAT_INFO"
	.align	4
        /*0000*/ 	.byte	0x02, 0x09, 0x00, 0x00, 0x02, 0x02, 0x01, 0x00, 0x02, 0x05, 0x05, 0x00, 0x03, 0x07, 0x01, 0x01
        /*0010*/ 	.byte	0x02, 0x03, 0x00, 0x00, 0x02, 0x06, 0x01, 0x00, 0x04, 0x0b, 0x08, 0x00, 0x01, 0x00, 0x00, 0x00
        /*0020*/ 	.byte	0x00, 0x00, 0x00, 0x00


//--------------------- .nv.info._Z17voxel_hash_kernelPK9PointXYZIPjifi --------------------------
	.section	.nv.info._Z17voxel_hash_kernelPK9PointXYZIPjifi,"",@"SHT_CUDA_INFO"
	.sectionflags	@""
	.align	4


	//----- nvinfo : EIATTR_CUDA_API_VERSION
	.align		4
        /*0000*/ 	.byte	0x04, 0x37
        /*0002*/ 	.short	(.L_9 - .L_8)
.L_8:
        /*0004*/ 	.word	0x00000082


	//----- nvinfo : EIATTR_KPARAM_INFO
	.align		4
.L_9:
        /*0008*/ 	.byte	0x04, 0x17
        /*000a*/ 	.short	(.L_11 - .L_10)
.L_10:
        /*000c*/ 	.word	0x00000000
        /*0010*/ 	.short	0x0004
        /*0012*/ 	.short	0x0018
        /*0014*/ 	.byte	0x00, 0xf0, 0x11, 0x00


	//----- nvinfo : EIATTR_KPARAM_INFO
	.align		4
.L_11:
        /*0018*/ 	.byte	0x04, 0x17
        /*001a*/ 	.short	(.L_13 - .L_12)
.L_12:
        /*001c*/ 	.word	0x00000000
        /*0020*/ 	.short	0x0003
        /*0022*/ 	.short	0x0014
        /*0024*/ 	.byte	0x00, 0xf0, 0x11, 0x00


	//----- nvinfo : EIATTR_KPARAM_INFO
	.align		4
.L_13:
        /*0028*/ 	.byte	0x04, 0x17
        /*002a*/ 	.short	(.L_15 - .L_14)
.L_14:
        /*002c*/ 	.word	0x00000000
        /*0030*/ 	.short	0x0002
        /*0032*/ 	.short	0x0010
        /*0034*/ 	.byte	0x00, 0xf0, 0x11, 0x00


	//----- nvinfo : EIATTR_KPARAM_INFO
	.align		4
.L_15:
        /*0038*/ 	.byte	0x04, 0x17
        /*003a*/ 	.short	(.L_17 - .L_16)
.L_16:
        /*003c*/ 	.word	0x00000000
        /*0040*/ 	.short	0x0001
        /*0042*/ 	.short	0x0008
        /*0044*/ 	.byte	0x00, 0xf5, 0x21, 0x00


	//----- nvinfo : EIATTR_KPARAM_INFO
	.align		4
.L_17:
        /*0048*/ 	.byte	0x04, 0x17
        /*004a*/ 	.short	(.L_19 - .L_18)
.L_18:
        /*004c*/ 	.word	0x00000000
        /*0050*/ 	.short	0x0000
        /*0052*/ 	.short	0x0000
        /*0054*/ 	.byte	0x00, 0xf5, 0x21, 0x00


	//----- nvinfo : EIATTR_SPARSE_MMA_MASK
	.align		4
.L_19:
        /*0058*/ 	.byte	0x03, 0x50
        /*005a*/ 	.short	0x0000


	//----- nvinfo : EIATTR_MAXREG_COUNT
	.align		4
        /*005c*/ 	.byte	0x03, 0x1b
        /*005e*/ 	.short	0x00ff


	//----- nvinfo : EIATTR_MERCURY_ISA_VERSION
	.align		4
        /*0060*/ 	.byte	0x03, 0x5f
        /*0062*/ 	.short	0x0101


	//----- nvinfo : EIATTR_VRC_CTA_INIT_COUNT
	.align		4
        /*0064*/ 	.byte	0x02, 0x4a
	.zero		1
	.zero		1


	//----- nvinfo : EIATTR_EXIT_INSTR_OFFSETS
	.align		4
        /*0068*/ 	.byte	0x04, 0x1c
        /*006a*/ 	.short	(.L_21 - .L_20)


	//   ....[0]....
.L_20:
        /*006c*/ 	.word	0x00000070


	//   ....[1]....
        /*0070*/ 	.word	0x00000420


	//----- nvinfo : EIATTR_CRS_STACK_SIZE
	.align		4
.L_21:
        /*0074*/ 	.byte	0x04, 0x1e
        /*0076*/ 	.short	(.L_23 - .L_22)
.L_22:
        /*0078*/ 	.word	0x00000000


	//----- nvinfo : EIATTR_CBANK_PARAM_SIZE
	.align		4
.L_23:
        /*007c*/ 	.byte	0x03, 0x19
        /*007e*/ 	.short	0x001c


	//----- nvinfo : EIATTR_PARAM_CBANK
	.align		4
        /*0080*/ 	.byte	0x04, 0x0a
        /*0082*/ 	.short	(.L_25 - .L_24)
	.align		4
.L_24:
        /*0084*/ 	.word	index@(.nv.constant0._Z17voxel_hash_kernelPK9PointXYZIPjifi)
        /*0088*/ 	.short	0x0380
        /*008a*/ 	.short	0x001c


	//----- nvinfo : EIATTR_SW_WAR
	.align		4
.L_25:
        /*008c*/ 	.byte	0x04, 0x36
        /*008e*/ 	.short	(.L_27 - .L_26)
.L_26:
        /*0090*/ 	.word	0x00000008
.L_27:


//--------------------- .nv.callgraph             --------------------------
	.section	.nv.callgraph,"",@"SHT_CUDA_CALLGRAPH"
	.align	4
	.sectionentsize	8
	.align		4
        /*0000*/ 	.word	0x00000000
	.align		4
        /*0004*/ 	.word	0xffffffff
	.align		4
        /*0008*/ 	.word	0x00000000
	.align		4
        /*000c*/ 	.word	0xfffffffe
	.align		4
        /*0010*/ 	.word	0x00000000
	.align		4
        /*0014*/ 	.word	0xfffffffd
	.align		4
        /*0018*/ 	.word	0x00000000
	.align		4
        /*001c*/ 	.word	0xfffffffc


//--------------------- .text._Z17voxel_hash_kernelPK9PointXYZIPjifi --------------------------
	.section	.text._Z17voxel_hash_kernelPK9PointXYZIPjifi,"ax",@progbits
	.align	128
        .global         _Z17voxel_hash_kernelPK9PointXYZIPjifi
        .type           _Z17voxel_hash_kernelPK9PointXYZIPjifi,@function
        .size           _Z17voxel_hash_kernelPK9PointXYZIPjifi,(.L_x_18 - _Z17voxel_hash_kernelPK9PointXYZIPjifi)
        .other          _Z17voxel_hash_kernelPK9PointXYZIPjifi,@"STO_CUDA_ENTRY STV_DEFAULT"
_Z17voxel_hash_kernelPK9PointXYZIPjifi:
.text._Z17voxel_hash_kernelPK9PointXYZIPjifi:
[----:B------:R-:W-:Y:S01]  /*0000*/  LDC R1, c[0x0][0x37c] ;  /* 0x0000df00ff017b82 */ /* 0x000fe20000000800 */
[----:B------:R-:W0:Y:S07]  /*0010*/  S2R R0, SR_TID.X ;  /* 0x0000000000007919 */ /* 0x000e2e0000002100 */
[----:B------:R-:W0:Y:S01]  /*0020*/  S2UR UR4, SR_CTAID.X ;  /* 0x00000000000479c3 */ /* 0x000e220000002500 */
[----:B------:R-:W1:Y:S07]  /*0030*/  LDCU UR5, c[0x0][0x390] ;  /* 0x00007200ff0577ac */ /* 0x000e6e0008000800 */
[----:B------:R-:W0:Y:S02]  /*0040*/  LDC R5, c[0x0][0x360] ;  /* 0x0000d800ff057b82 */ /* 0x000e240000000800 */
[----:B0-----:R-:W-:-:S05]  /*0050*/  IMAD R5, R5, UR4, R0 ;  /* 0x0000000405057c24 */ /* 0x001fca000f8e0200 */
[----:B-1----:R-:W-:-:S13]  /*0060*/  ISETP.GE.AND P0, PT, R5, UR5, PT ;  /* 0x0000000505007c0c */ /* 0x002fda000bf06270 */
[----:B------:R-:W-:Y:S05]  /*0070*/  @P0 EXIT ;  /* 0x000000000000094d */ /* 0x000fea0003800000 */
[----:B------:R-:W0:Y:S01]  /*0080*/  LDC.64 R6, c[0x0][0x380] ;  /* 0x0000e000ff067b82 */ /* 0x000e220000000a00 */
[----:B------:R-:W1:Y:S07]  /*0090*/  LDCU.64 UR4, c[0x0][0x358] ;  /* 0x00006b00ff0477ac */ /* 0x000e6e0008000a00 */
[----:B------:R-:W2:Y:S01]  /*00a0*/  LDC R11, c[0x0][0x394] ;  /* 0x0000e500ff0b7b82 */ /* 0x000ea20000000800 */
[----:B0-----:R-:W-:-:S05]  /*00b0*/  IMAD.WIDE R6, R5, 0x10, R6 ;  /* 0x0000001005067825 */ /* 0x001fca00078e0206 */
[----:B-1----:R-:W3:Y:S04]  /*00c0*/  LDG.E.CONSTANT R4, desc[UR4][R6.64] ;  /* 0x0000000406047981 */ /* 0x002ee8000c1e9900 */
[----:B------:R0:W5:Y:S04]  /*00d0*/  LDG.E.CONSTANT R3, desc[UR4][R6.64+0x4] ;  /* 0x0000040406037981 */ /* 0x000168000c1e9900 */
[----:B------:R0:W5:Y:S01]  /*00e0*/  LDG.E.CONSTANT R2, desc[UR4][R6.64+0x8] ;  /* 0x0000080406027981 */ /* 0x000162000c1e9900 */
[----:B--2---:R-:W1:Y:S01]  /*00f0*/  MUFU.RCP R8, R11 ;  /* 0x0000000b00087308 */ /* 0x004e620000001000 */
[----:B------:R-:W2:Y:S01]  /*0100*/  LDC R0, c[0x0][0x394] ;  /* 0x0000e500ff007b82 */ /* 0x000ea20000000800 */
[----:B------:R-:W-:Y:S01]  /*0110*/  BSSY.RECONVERGENT B0, `(.L_x_0) ;  /* 0x000000b000007945 */ /* 0x000fe20003800200 */
[----:B-1----:R-:W-:-:S04]  /*0120*/  FFMA R9, R8, -R11, 1 ;  /* 0x3f80000008097423 */ /* 0x002fc8000000080b */
[----:B------:R-:W-:Y:S01]  /*0130*/  FFMA R9, R8, R9, R8 ;  /* 0x0000000908097223 */ /* 0x000fe20000000008 */
[----:B---3--:R-:W1:Y:S03]  /*0140*/  FCHK P0, R4, R11 ;  /* 0x0000000b04007302 */ /* 0x008e660000000000 */
[----:B------:R-:W-:-:S04]  /*0150*/  FFMA R8, R4, R9, RZ ;  /* 0x0000000904087223 */ /* 0x000fc800000000ff */
[----:B------:R-:W-:-:S04]  /*0160*/  FFMA R10, R8, -R11, R4 ;  /* 0x8000000b080a7223 */ /* 0x000fc80000000004 */
[----:B------:R-:W-:Y:S01]  /*0170*/  FFMA R8, R9, R10, R8 ;  /* 0x0000000a09087223 */ /* 0x000fe20000000008 */
[----:B012---:R-:W-:Y:S06]  /*0180*/  @!P0 BRA `(.L_x_1) ;  /* 0x00000000000c8947 */ /* 0x007fec0003800000 */
[----:B------:R-:W-:-:S07]  /*0190*/  MOV R8, 0x1b0 ;  /* 0x000001b000087802 */ /* 0x000fce0000000f00 */
[----:B-----5:R-:W-:Y:S05]  /*01a0*/  CALL.REL.NOINC `($__internal_0_$__cuda_sm3x_div_rn_noftz_f32_slowpath) ;  /* 0x0000000000a07944 */ /* 0x020fea0003c00000 */
[----:B------:R-:W-:-:S07]  /*01b0*/  IMAD.MOV.U32 R8, RZ, RZ, R4 ;  /* 0x000000ffff087224 */ /* 0x000fce00078e0004 */
.L_x_1:
[----:B------:R-:W-:Y:S05]  /*01c0*/  BSYNC.RECONVERGENT B0 ;  /* 0x0000000000007941 */ /* 0x000fea0003800200 */
.L_x_0:
[----:B------:R-:W0:Y:S01]  /*01d0*/  LDC R10, c[0x0][0x394] ;  /* 0x0000e500ff0a7b82 */ /* 0x000e220000000800 */
[----:B------:R-:W-:Y:S01]  /*01e0*/  F2I.FLOOR.NTZ R6, R8 ;  /* 0x0000000800067305 */ /* 0x000fe20000207100 */
[----:B------:R-:W-:Y:S07]  /*01f0*/  BSSY.RECONVERGENT B0, `(.L_x_2) ;  /* 0x000000c000007945 */ /* 0x000fee0003800200 */
[----:B0-----:R-:W0:Y:S08]  /*0200*/  MUFU.RCP R7, R10 ;  /* 0x0000000a00077308 */ /* 0x001e300000001000 */
[----:B-----5:R-:W1:Y:S01]  /*0210*/  FCHK P0, R3, R10 ;  /* 0x0000000a03007302 */ /* 0x020e620000000000 */
[----:B0-----:R-:W-:-:S04]  /*0220*/  FFMA R4, R7, -R10, 1 ;  /* 0x3f80000007047423 */ /* 0x001fc8000000080a */
[----:B------:R-:W-:-:S04]  /*0230*/  FFMA R9, R7, R4, R7 ;  /* 0x0000000407097223 */ /* 0x000fc80000000007 */
[----:B------:R-:W-:-:S04]  /*0240*/  FFMA R4, R3, R9, RZ ;  /* 0x0000000903047223 */ /* 0x000fc800000000ff */
[----:B------:R-:W-:-:S04]  /*0250*/  FFMA R7, R4, -R10, R3 ;  /* 0x8000000a04077223 */ /* 0x000fc80000000003 */
[----:B------:R-:W-:Y:S01]  /*0260*/  FFMA R4, R9, R7, R4 ;  /* 0x0000000709047223 */ /* 0x000fe20000000004 */
[----:B-1----:R-:W-:Y:S06]  /*0270*/  @!P0 BRA `(.L_x_3) ;  /* 0x00000000000c8947 */ /* 0x002fec0003800000 */
[----:B------:R-:W-:Y:S01]  /*0280*/  IMAD.MOV.U32 R4, RZ, RZ, R3 ;  /* 0x000000ffff047224 */ /* 0x000fe200078e0003 */
[----:B------:R-:W-:-:S07]  /*0290*/  MOV R8, 0x2b0 ;  /* 0x000002b000087802 */ /* 0x000fce0000000f00 */
[----:B------:R-:W-:Y:S05]  /*02a0*/  CALL.REL.NOINC `($__internal_0_$__cuda_sm3x_div_rn_noftz_f32_slowpath) ;  /* 0x0000000000607944 */ /* 0x000fea0003c00000 */
.L_x_3:
[----:B------:R-:W-:Y:S05]  /*02b0*/  BSYNC.RECONVERGENT B0 ;  /* 0x0000000000007941 */ /* 0x000fea0003800200 */
.L_x_2:
[----:B------:R-:W0:Y:S01]  /*02c0*/  LDC R9, c[0x0][0x394] ;  /* 0x0000e500ff097b82 */ /* 0x000e220000000800 */
[----:B------:R-:W-:Y:S01]  /*02d0*/  F2I.FLOOR.NTZ R3, R4 ;  /* 0x0000000400037305 */ /* 0x000fe20000207100 */
[----:B------:R-:W-:Y:S07]  /*02e0*/  BSSY.RECONVERGENT B0, `(.L_x_4) ;  /* 0x000000d000007945 */ /* 0x000fee0003800200 */
[----:B0-----:R-:W0:Y:S08]  /*02f0*/  MUFU.RCP R8, R9 ;  /* 0x0000000900087308 */ /* 0x001e300000001000 */
[----:B------:R-:W1:Y:S01]  /*0300*/  FCHK P0, R2, R9 ;  /* 0x0000000902007302 */ /* 0x000e620000000000 */
        /* <DEDUP_REMOVED lines=9> */
[----:B------:R-:W-:-:S07]  /*03a0*/  IMAD.MOV.U32 R7, RZ, RZ, R4 ;  /* 0x000000ffff077224 */ /* 0x000fce00078e0004 */
.L_x_5:
[----:B------:R-:W-:Y:S05]  /*03b0*/  BSYNC.RECONVERGENT B0 ;  /* 0x0000000000007941 */ /* 0x000fea0003800200 */
.L_x_4:
[----:B------:R-:W0:Y:S01]  /*03c0*/  LDC.64 R8, c[0x0][0x388] ;  /* 0x0000e200ff087b82 */ /* 0x000e220000000a00 */
[----:B------:R-:W1:Y:S01]  /*03d0*/  F2I.FLOOR.NTZ R7, R7 ;  /* 0x0000000700077305 */ /* 0x000e620000207100 */
[----:B------:R-:W-:-:S04]  /*03e0*/  IMAD R6, R6, 0x3e8, R3 ;  /* 0x000003e806067824 */ /* 0x000fc800078e0203 */
[----:B-1----:R-:W-:Y:S02]  /*03f0*/  IMAD R11, R6, 0x3e8, R7 ;  /* 0x000003e8060b7824 */ /* 0x002fe400078e0207 */
[----:B0-----:R-:W-:-:S05]  /*0400*/  IMAD.WIDE R2, R5, 0x4, R8 ;  /* 0x0000000405027825 */ /* 0x001fca00078e0208 */
[----:B------:R-:W-:Y:S01]  /*0410*/  STG.E desc[UR4][R2.64], R11 ;  /* 0x0000000b02007986 */ /* 0x000fe2000c101904 */
[----:B------:R-:W-:Y:S05]  /*0420*/  EXIT ;  /* 0x000000000000794d */ /* 0x000fea0003800000 */
        .weak           $__internal_0_$__cuda_sm3x_div_rn_noftz_f32_slowpath
        .type           $__internal_0_$__cuda_sm3x_div_rn_noftz_f32_slowpath,@function
        .size           $__internal_0_$__cuda_sm3x_div_rn_noftz_f32_slowpath,(.L_x_18 - $__internal_0_$__cuda_sm3x_div_rn_noftz_f32_slowpath)
$__internal_0_$__cuda_sm3x_div_rn_noftz_f32_slowpath:
[----:B------:R-:W-:Y:S01]  /*0430*/  SHF.R.U32.HI R9, RZ, 0x17, R0 ;  /* 0x00000017ff097819 */ /* 0x000fe20000011600 */
[----:B------:R-:W-:Y:S01]  /*0440*/  BSSY.RECONVERGENT B1, `(.L_x_6) ;  /* 0x0000063000017945 */ /* 0x000fe20003800200 */
[----:B------:R-:W-:Y:S01]  /*0450*/  SHF.R.U32.HI R7, RZ, 0x17, R4 ;  /* 0x00000017ff077819 */ /* 0x000fe20000011604 */
[----:B------:R-:W-:Y:S01]  /*0460*/  IMAD.MOV.U32 R11, RZ, RZ, R0 ;  /* 0x000000ffff0b7224 */ /* 0x000fe200078e0000 */
[----:B------:R-:W-:Y:S02]  /*0470*/  LOP3.LUT R9, R9, 0xff, RZ, 0xc0, !PT ;  /* 0x000000ff09097812 */ /* 0x000fe400078ec0ff */
[----:B------:R-:W-:-:S03]  /*0480*/  LOP3.LUT R14, R7, 0xff, RZ, 0xc0, !PT ;  /* 0x000000ff070e7812 */ /* 0x000fc600078ec0ff */
[----:B------:R-:W-:Y:S02]  /*0490*/  VIADD R10, R9, 0xffffffff ;  /* 0xffffffff090a7836 */ /* 0x000fe40000000000 */
[----:B------:R-:W-:-:S03]  /*04a0*/  VIADD R12, R14, 0xffffffff ;  /* 0xffffffff0e0c7836 */ /* 0x000fc60000000000 */
[----:B------:R-:W-:-:S04]  /*04b0*/  ISETP.GT.U32.AND P0, PT, R10, 0xfd, PT ;  /* 0x000000fd0a00780c */ /* 0x000fc80003f04070 */
[----:B------:R-:W-:-:S13]  /*04c0*/  ISETP.GT.U32.OR P0, PT, R12, 0xfd, P0 ;  /* 0x000000fd0c00780c */ /* 0x000fda0000704470 */
[----:B------:R-:W-:Y:S01]  /*04d0*/  @!P0 MOV R7, RZ ;  /* 0x000000ff00078202 */ /* 0x000fe20000000f00 */
[----:B------:R-:W-:Y:S06]  /*04e0*/  @!P0 BRA `(.L_x_7) ;  /* 0x00000000005c8947 */ /* 0x000fec0003800000 */
[----:B------:R-:W-:Y:S02]  /*04f0*/  FSETP.GTU.FTZ.AND P0, PT, |R4|, +INF , PT ;  /* 0x7f8000000400780b */ /* 0x000fe40003f1c200 */
[----:B------:R-:W-:-:S04]  /*0500*/  FSETP.GTU.FTZ.AND P1, PT, |R0|, +INF , PT ;  /* 0x7f8000000000780b */ /* 0x000fc80003f3c200 */
[----:B------:R-:W-:-:S13]  /*0510*/  PLOP3.LUT P0, PT, P0, P1, PT, 0xf8, 0x8f ;  /* 0x00000000008f781c */ /* 0x000fda0000703f70 */
[----:B------:R-:W-:Y:S05]  /*0520*/  @P0 BRA `(.L_x_8) ;  /* 0x00000004004c0947 */ /* 0x000fea0003800000 */
[----:B------:R-:W-:-:S13]  /*0530*/  LOP3.LUT P0, RZ, R11, 0x7fffffff, R4, 0xc8, !PT ;  /* 0x7fffffff0bff7812 */ /* 0x000fda000780c804 */
[----:B------:R-:W-:Y:S05]  /*0540*/  @!P0 BRA `(.L_x_9) ;  /* 0x00000004003c8947 */ /* 0x000fea0003800000 */
[----:B------:R-:W-:Y:S02]  /*0550*/  FSETP.NEU.FTZ.AND P2, PT, |R4|, +INF , PT ;  /* 0x7f8000000400780b */ /* 0x000fe40003f5d200 */
[----:B------:R-:W-:Y:S02]  /*0560*/  FSETP.NEU.FTZ.AND P1, PT, |R0|, +INF , PT ;  /* 0x7f8000000000780b */ /* 0x000fe40003f3d200 */
[----:B------:R-:W-:-:S11]  /*0570*/  FSETP.NEU.FTZ.AND P0, PT, |R4|, +INF , PT ;  /* 0x7f8000000400780b */ /* 0x000fd60003f1d200 */
[----:B------:R-:W-:Y:S05]  /*0580*/  @!P1 BRA !P2, `(.L_x_9) ;  /* 0x00000004002c9947 */ /* 0x000fea0005000000 */
[----:B------:R-:W-:-:S04]  /*0590*/  LOP3.LUT P2, RZ, R4, 0x7fffffff, RZ, 0xc0, !PT ;  /* 0x7fffffff04ff7812 */ /* 0x000fc8000784c0ff */
[----:B------:R-:W-:-:S13]  /*05a0*/  PLOP3.LUT P1, PT, P1, P2, PT, 0x2f, 0xf2 ;  /* 0x0000000000f2781c */ /* 0x000fda0000f24577 */
[----:B------:R-:W-:Y:S05]  /*05b0*/  @P1 BRA `(.L_x_10) ;  /* 0x0000000400181947 */ /* 0x000fea0003800000 */
[----:B------:R-:W-:-:S04]  /*05c0*/  LOP3.LUT P1, RZ, R11, 0x7fffffff, RZ, 0xc0, !PT ;  /* 0x7fffffff0bff7812 */ /* 0x000fc8000782c0ff */
[----:B------:R-:W-:-:S13]  /*05d0*/  PLOP3.LUT P0, PT, P0, P1, PT, 0x2f, 0xf2 ;  /* 0x0000000000f2781c */ /* 0x000fda0000702577 */
[----:B------:R-:W-:Y:S05]  /*05e0*/  @P0 BRA `(.L_x_11) ;  /* 0x0000000400000947 */ /* 0x000fea0003800000 */
[----:B------:R-:W-:Y:S02]  /*05f0*/  ISETP.GE.AND P0, PT, R12, RZ, PT ;  /* 0x000000ff0c00720c */ /* 0x000fe40003f06270 */
[----:B------:R-:W-:-:S11]  /*0600*/  ISETP.GE.AND P1, PT, R10, RZ, PT ;  /* 0x000000ff0a00720c */ /* 0x000fd60003f26270 */
[----:B------:R-:W-:Y:S02]  /*0610*/  @P0 IMAD.MOV.U32 R7, RZ, RZ, RZ ;  /* 0x000000ffff070224 */ /* 0x000fe400078e00ff */
[----:B------:R-:W-:Y:S01]  /*0620*/  @!P0 FFMA R4, R4, 1.84467440737095516160e+19, RZ ;  /* 0x5f80000004048823 */ /* 0x000fe200000000ff */
[----:B------:R-:W-:Y:S02]  /*0630*/  @!P0 IMAD.MOV.U32 R7, RZ, RZ, -0x40 ;  /* 0xffffffc0ff078424 */ /* 0x000fe400078e00ff */
[----:B------:R-:W-:Y:S02]  /*0640*/  @!P1 FFMA R11, R0, 1.84467440737095516160e+19, RZ ;  /* 0x5f800000000b9823 */ /* 0x000fe400000000ff */
[----:B------:R-:W-:-:S07]  /*0650*/  @!P1 VIADD R7, R7, 0x40 ;  /* 0x0000004007079836 */ /* 0x000fce0000000000 */
.L_x_7:
[----:B------:R-:W-:Y:S01]  /*0660*/  LEA R10, R9, 0xc0800000, 0x17 ;  /* 0xc0800000090a7811 */ /* 0x000fe200078eb8ff */
[----:B------:R-:W-:Y:S04]  /*0670*/  BSSY.RECONVERGENT B2, `(.L_x_12) ;  /* 0x0000036000027945 */ /* 0x000fe80003800200 */
[----:B------:R-:W-:Y:S01]  /*0680*/  IMAD.IADD R11, R11, 0x1, -R10 ;  /* 0x000000010b0b7824 */ /* 0x000fe200078e0a0a */
[----:B------:R-:W-:-:S03]  /*0690*/  IADD3 R10, PT, PT, R14, -0x7f, RZ ;  /* 0xffffff810e0a7810 */ /* 0x000fc60007ffe0ff */
[----:B------:R-:W0:Y:S01]  /*06a0*/  MUFU.RCP R12, R11 ;  /* 0x0000000b000c7308 */ /* 0x000e220000001000 */
[----:B------:R-:W-:Y:S01]  /*06b0*/  FADD.FTZ R13, -R11, -RZ ;  /* 0x800000ff0b0d7221 */ /* 0x000fe20000010100 */
[C---:B------:R-:W-:Y:S01]  /*06c0*/  IMAD R4, R10.reuse, -0x800000, R4 ;  /* 0xff8000000a047824 */ /* 0x040fe200078e0204 */
[----:B------:R-:W-:-:S05]  /*06d0*/  IADD3 R10, PT, PT, R10, 0x7f, -R9 ;  /* 0x0000007f0a0a7810 */ /* 0x000fca0007ffe809 */
[----:B------:R-:W-:Y:S02]  /*06e0*/  IMAD.IADD R10, R10, 0x1, R7 ;  /* 0x000000010a0a7824 */ /* 0x000fe400078e0207 */
[----:B0-----:R-:W-:-:S04]  /*06f0*/  FFMA R15, R12, R13, 1 ;  /* 0x3f8000000c0f7423 */ /* 0x001fc8000000000d */
[----:B------:R-:W-:-:S04]  /*0700*/  FFMA R17, R12, R15, R12 ;  /* 0x0000000f0c117223 */ /* 0x000fc8000000000c */
[----:B------:R-:W-:-:S04]  /*0710*/  FFMA R12, R4, R17, RZ ;  /* 0x00000011040c7223 */ /* 0x000fc800000000ff */
[----:B------:R-:W-:-:S04]  /*0720*/  FFMA R15, R13, R12, R4 ;  /* 0x0000000c0d0f7223 */ /* 0x000fc80000000004 */
[----:B------:R-:W-:-:S04]  /*0730*/  FFMA R12, R17, R15, R12 ;  /* 0x0000000f110c7223 */ /* 0x000fc8000000000c */
[----:B------:R-:W-:-:S04]  /*0740*/  FFMA R13, R13, R12, R4 ;  /* 0x0000000c0d0d7223 */ /* 0x000fc80000000004 */
[----:B------:R-:W-:-:S05]  /*0750*/  FFMA R4, R17, R13, R12 ;  /* 0x0000000d11047223 */ /* 0x000fca000000000c */
[----:B------:R-:W-:-:S04]  /*0760*/  SHF.R.U32.HI R9, RZ, 0x17, R4 ;  /* 0x00000017ff097819 */ /* 0x000fc80000011604 */
[----:B------:R-:W-:-:S05]  /*0770*/  LOP3.LUT R9, R9, 0xff, RZ, 0xc0, !PT ;  /* 0x000000ff09097812 */ /* 0x000fca00078ec0ff */
[----:B------:R-:W-:-:S04]  /*0780*/  IMAD.IADD R11, R9, 0x1, R10 ;  /* 0x00000001090b7824 */ /* 0x000fc800078e020a */
[----:B------:R-:W-:-:S05]  /*0790*/  VIADD R7, R11, 0xffffffff ;  /* 0xffffffff0b077836 */ /* 0x000fca0000000000 */
[----:B------:R-:W-:-:S13]  /*07a0*/  ISETP.GE.U32.AND P0, PT, R7, 0xfe, PT ;  /* 0x000000fe0700780c */ /* 0x000fda0003f06070 */
[----:B------:R-:W-:Y:S05]  /*07b0*/  @!P0 BRA `(.L_x_13) ;  /* 0x0000000000808947 */ /* 0x000fea0003800000 */
[----:B------:R-:W-:-:S13]  /*07c0*/  ISETP.GT.AND P0, PT, R11, 0xfe, PT ;  /* 0x000000fe0b00780c */ /* 0x000fda0003f04270 */
[----:B------:R-:W-:Y:S05]  /*07d0*/  @P0 BRA `(.L_x_14) ;  /* 0x00000000006c0947 */ /* 0x000fea0003800000 */
[----:B------:R-:W-:-:S13]  /*07e0*/  ISETP.GE.AND P0, PT, R11, 0x1, PT ;  /* 0x000000010b00780c */ /* 0x000fda0003f06270 */
[----:B------:R-:W-:Y:S05]  /*07f0*/  @P0 BRA `(.L_x_15) ;  /* 0x0000000000740947 */ /* 0x000fea0003800000 */
[----:B------:R-:W-:Y:S02]  /*0800*/  ISETP.GE.AND P0, PT, R11, -0x18, PT ;  /* 0xffffffe80b00780c */ /* 0x000fe40003f06270 */
[----:B------:R-:W-:-:S11]  /*0810*/  LOP3.LUT R4, R4, 0x80000000, RZ, 0xc0, !PT ;  /* 0x8000000004047812 */ /* 0x000fd600078ec0ff */
[----:B------:R-:W-:Y:S05]  /*0820*/  @!P0 BRA `(.L_x_15) ;  /* 0x0000000000688947 */ /* 0x000fea0003800000 */
[CCC-:B------:R-:W-:Y:S01]  /*0830*/  FFMA.RZ R7, R17.reuse, R13.reuse, R12.reuse ;  /* 0x0000000d11077223 */ /* 0x1c0fe2000000c00c */
[-CC-:B------:R-:W-:Y:S01]  /*0840*/  FFMA.RM R10, R17, R13.reuse, R12.reuse ;  /* 0x0000000d110a7223 */ /* 0x180fe2000000400c */
[C---:B------:R-:W-:Y:S02]  /*0850*/  ISETP.NE.AND P2, PT, R11.reuse, RZ, PT ;  /* 0x000000ff0b00720c */ /* 0x040fe40003f45270 */
[----:B------:R-:W-:Y:S02]  /*0860*/  ISETP.NE.AND P1, PT, R11, RZ, PT ;  /* 0x000000ff0b00720c */ /* 0x000fe40003f25270 */
[----:B------:R-:W-:Y:S01]  /*0870*/  LOP3.LUT R9, R7, 0x7fffff, RZ, 0xc0, !PT ;  /* 0x007fffff07097812 */ /* 0x000fe200078ec0ff */
[----:B------:R-:W-:Y:S01]  /*0880*/  FFMA.RP R7, R17, R13, R12 ;  /* 0x0000000d11077223 */ /* 0x000fe2000000800c */
[C---:B------:R-:W-:Y:S01]  /*0890*/  VIADD R12, R11.reuse, 0x20 ;  /* 0x000000200b0c7836 */ /* 0x040fe20000000000 */
[----:B------:R-:W-:Y:S02]  /*08a0*/  IADD3 R11, PT, PT, -R11, RZ, RZ ;  /* 0x000000ff0b0b7210 */ /* 0x000fe40007ffe1ff */
[----:B------:R-:W-:-:S02]  /*08b0*/  LOP3.LUT R9, R9, 0x800000, RZ, 0xfc, !PT ;  /* 0x0080000009097812 */ /* 0x000fc400078efcff */
[----:B------:R-:W-:Y:S02]  /*08c0*/  FSETP.NEU.FTZ.AND P0, PT, R7, R10, PT ;  /* 0x0000000a0700720b */ /* 0x000fe40003f1d000 */
[----:B------:R-:W-:Y:S02]  /*08d0*/  SHF.L.U32 R12, R9, R12, RZ ;  /* 0x0000000c090c7219 */ /* 0x000fe400000006ff */
[----:B------:R-:W-:Y:S02]  /*08e0*/  SEL R10, R11, RZ, P2 ;  /* 0x000000ff0b0a7207 */ /* 0x000fe40001000000 */
[----:B------:R-:W-:Y:S02]  /*08f0*/  ISETP.NE.AND P1, PT, R12, RZ, P1 ;  /* 0x000000ff0c00720c */ /* 0x000fe40000f25270 */
[----:B------:R-:W-:Y:S02]  /*0900*/  SHF.R.U32.HI R10, RZ, R10, R9 ;  /* 0x0000000aff0a7219 */ /* 0x000fe40000011609 */
[----:B------:R-:W-:-:S02]  /*0910*/  PLOP3.LUT P0, PT, P0, P1, PT, 0xf8, 0x8f ;  /* 0x00000000008f781c */ /* 0x000fc40000703f70 */
[----:B------:R-:W-:Y:S02]  /*0920*/  SHF.R.U32.HI R12, RZ, 0x1, R10 ;  /* 0x00000001ff0c7819 */ /* 0x000fe4000001160a */
[----:B------:R-:W-:-:S04]  /*0930*/  SEL R7, RZ, 0x1, !P0 ;  /* 0x00000001ff077807 */ /* 0x000fc80004000000 */
[----:B------:R-:W-:-:S04]  /*0940*/  LOP3.LUT R7, R7, 0x1, R12, 0xf8, !PT ;  /* 0x0000000107077812 */ /* 0x000fc800078ef80c */
[----:B------:R-:W-:-:S05]  /*0950*/  LOP3.LUT R7, R7, R10, RZ, 0xc0, !PT ;  /* 0x0000000a07077212 */ /* 0x000fca00078ec0ff */
[----:B------:R-:W-:-:S05]  /*0960*/  IMAD.IADD R7, R12, 0x1, R7 ;  /* 0x000000010c077824 */ /* 0x000fca00078e0207 */
[----:B------:R-:W-:Y:S01]  /*0970*/  LOP3.LUT R4, R7, R4, RZ, 0xfc, !PT ;  /* 0x0000000407047212 */ /* 0x000fe200078efcff */
[----:B------:R-:W-:Y:S06]  /*0980*/  BRA `(.L_x_15) ;  /* 0x0000000000107947 */ /* 0x000fec0003800000 */
.L_x_14:
[----:B------:R-:W-:-:S04]  /*0990*/  LOP3.LUT R4, R4, 0x80000000, RZ, 0xc0, !PT ;  /* 0x8000000004047812 */ /* 0x000fc800078ec0ff */
[----:B------:R-:W-:Y:S01]  /*09a0*/  LOP3.LUT R4, R4, 0x7f800000, RZ, 0xfc, !PT ;  /* 0x7f80000004047812 */ /* 0x000fe200078efcff */
[----:B------:R-:W-:Y:S06]  /*09b0*/  BRA `(.L_x_15) ;  /* 0x0000000000047947 */ /* 0x000fec0003800000 */
.L_x_13:
[----:B------:R-:W-:-:S07]  /*09c0*/  IMAD R4, R10, 0x800000, R4 ;  /* 0x008000000a047824 */ /* 0x000fce00078e0204 */
.L_x_15:
[----:B------:R-:W-:Y:S05]  /*09d0*/  BSYNC.RECONVERGENT B2 ;  /* 0x0000000000027941 */ /* 0x000fea0003800200 */
.L_x_12:
[----:B------:R-:W-:Y:S05]  /*09e0*/  BRA `(.L_x_16) ;  /* 0x0000000000207947 */ /* 0x000fea0003800000 */
.L_x_11:
[----:B------:R-:W-:-:S04]  /*09f0*/  LOP3.LUT R4, R11, 0x80000000, R4, 0x48, !PT ;  /* 0x800000000b047812 */ /* 0x000fc800078e4804 */
[----:B------:R-:W-:Y:S01]  /*0a00*/  LOP3.LUT R4, R4, 0x7f800000, RZ, 0xfc, !PT ;  /* 0x7f80000004047812 */ /* 0x000fe200078efcff */
[----:B------:R-:W-:Y:S06]  /*0a10*/  BRA `(.L_x_16) ;  /* 0x0000000000147947 */ /* 0x000fec0003800000 */
.L_x_10:
[----:B------:R-:W-:Y:S01]  /*0a20*/  LOP3.LUT R4, R11, 0x80000000, R4, 0x48, !PT ;  /* 0x800000000b047812 */ /* 0x000fe200078e4804 */
[----:B------:R-:W-:Y:S06]  /*0a30*/  BRA `(.L_x_16) ;  /* 0x00000000000c7947 */ /* 0x000fec0003800000 */
.L_x_9:
[----:B------:R-:W0:Y:S01]  /*0a40*/  MUFU.RSQ R4, -QNAN ;  /* 0xffc0000000047908 */ /* 0x000e220000001400 */
[----:B------:R-:W-:Y:S05]  /*0a50*/  BRA `(.L_x_16) ;  /* 0x0000000000047947 */ /* 0x000fea0003800000 */
.L_x_8:
[----:B------:R-:W-:-:S07]  /*0a60*/  FADD.FTZ R4, R4, R0 ;  /* 0x0000000004047221 */ /* 0x000fce0000010000 */
.L_x_16:
[----:B------:R-:W-:Y:S05]  /*0a70*/  BSYNC.RECONVERGENT B1 ;  /* 0x0000000000017941 */ /* 0x000fea0003800200 */
.L_x_6:
[----:B------:R-:W-:-:S04]  /*0a80*/  IMAD.MOV.U32 R9, RZ, RZ, 0x0 ;  /* 0x00000000ff097424 */ /* 0x000fc800078e00ff */
[----:B0-----:R-:W-:Y:S05]  /*0a90*/  RET.REL.NODEC R8 `(_Z17voxel_hash_kernelPK9PointXYZIPjifi) ;  /* 0xfffffff408587950 */ /* 0x001fea0003c3ffff */
.L_x_17:
[----:B------:R-:W-:-:S00]  /*0aa0*/  BRA `(.L_x_17) ;  /* 0xfffffffc00fc7947 */ /* 0x000fc0000383ffff */
[----:B------:R-:W-:-:S00]  /*0ab0*/  NOP ;  /* 0x0000000000007918 */ /* 0x000fc00000000000 */
        /* <DEDUP_REMOVED lines=12> */
.L_x_18:


//--------------------- .nv.shared.reserved.0     --------------------------
	.section	.nv.shared.reserved.0,"aw",@nobits
	.weak		__nv_reservedSMEM_offset_0_alias
	.size		__nv_reservedSMEM_offset_0_alias, 0, 64
	.other		__nv_reservedSMEM_offset_0_alias,@"STO_CUDA_RESERVED_SHARED STV_DEFAULT"
__nv_reservedSMEM_offset_0_alias:
	.zero		0
	.zero		64


//--------------------- .nv.constant0._Z17voxel_hash_kernelPK9PointXYZIPjifi --------------------------
	.section	.nv.constant0._Z17voxel_hash_kernelPK9PointXYZIPjifi,"a",@progbits
	.sectionflags	@""
	.align	4
.nv.constant0._Z17voxel_hash_kernelPK9PointXYZIPjifi:
	.zero		924


//--------------------- SYMBOLS --------------------------

	.type		.nv.reservedSmem.offset0,@object
	.size		.nv.reservedSmem.offset0,0x4
